	.headerflags	@"EF_CUDA_TEXMODE_UNIFIED EF_CUDA_64BIT_ADDRESS EF_CUDA_ACCELERATORS EF_CUDA_SM90 EF_CUDA_VIRTUAL_SM(EF_CUDA_SM90)"
	.elftype	@"ET_EXEC"


//--------------------- .nv.info                  --------------------------
	.section	.nv.info,"",@"SHT_CUDA_INFO"
	.align	4


	//----- nvinfo : EIATTR_REGCOUNT
	.align		4
        /*0000*/ 	.byte	0x04, 0x2f
        /*0002*/ 	.short	(.L_1 - .L_0)
	.align		4
.L_0:
        /*0004*/ 	.word	index@(triton_poi_fused_add_cat_3)
        /*0008*/ 	.word	0x00000012


	//----- nvinfo : EIATTR_MIN_STACK_SIZE
	.align		4
.L_1:
        /*000c*/ 	.byte	0x04, 0x12
        /*000e*/ 	.short	(.L_3 - .L_2)
	.align		4
.L_2:
        /*0010*/ 	.word	index@(triton_poi_fused_add_cat_3)
        /*0014*/ 	.word	0x00000000


	//----- nvinfo : EIATTR_FRAME_SIZE
	.align		4
.L_3:
        /*0018*/ 	.byte	0x04, 0x11
        /*001a*/ 	.short	(.L_5 - .L_4)
	.align		4
.L_4:
        /*001c*/ 	.word	index@(triton_poi_fused_add_cat_3)
        /*0020*/ 	.word	0x00000000


	//----- nvinfo : EIATTR_MIN_STACK_SIZE
	.align		4
.L_5:
        /*0024*/ 	.byte	0x04, 0x12
        /*0026*/ 	.short	(.L_7 - .L_6)
	.align		4
.L_6:
        /*0028*/ 	.word	index@(triton_poi_fused_add_cat_3)
        /*002c*/ 	.word	0x00000000
.L_7:


//--------------------- .nv.info.triton_poi_fused_add_cat_3 --------------------------
	.section	.nv.info.triton_poi_fused_add_cat_3,"",@"SHT_CUDA_INFO"
	.sectionflags	@""
	.align	4


	//----- nvinfo : EIATTR_CUDA_API_VERSION
	.align		4
        /*0000*/ 	.byte	0x04, 0x37
        /*0002*/ 	.short	(.L_9 - .L_8)
.L_8:
        /*0004*/ 	.word	0x0000007c


	//----- nvinfo : EIATTR_KPARAM_INFO
	.align		4
.L_9:
        /*0008*/ 	.byte	0x04, 0x17
        /*000a*/ 	.short	(.L_11 - .L_10)
.L_10:
        /*000c*/ 	.word	0x00000000
        /*0010*/ 	.short	0x0005
        /*0012*/ 	.short	0x0028
        /*0014*/ 	.byte	0x00, 0xf0, 0x11, 0x00


	//----- nvinfo : EIATTR_KPARAM_INFO
	.align		4
.L_11:
        /*0018*/ 	.byte	0x04, 0x17
        /*001a*/ 	.short	(.L_13 - .L_12)
.L_12:
        /*001c*/ 	.word	0x00000000
        /*0020*/ 	.short	0x0004
        /*0022*/ 	.short	0x0020
        /*0024*/ 	.byte	0x00, 0xf4, 0x21, 0x00


	//----- nvinfo : EIATTR_KPARAM_INFO
	.align		4
.L_13:
        /*0028*/ 	.byte	0x04, 0x17
        /*002a*/ 	.short	(.L_15 - .L_14)
.L_14:
        /*002c*/ 	.word	0x00000000
        /*0030*/ 	.short	0x0003
        /*0032*/ 	.short	0x0018
        /*0034*/ 	.byte	0x00, 0xf4, 0x21, 0x00


	//----- nvinfo : EIATTR_KPARAM_INFO
	.align		4
.L_15:
        /*0038*/ 	.byte	0x04, 0x17
        /*003a*/ 	.short	(.L_17 - .L_16)
.L_16:
        /*003c*/ 	.word	0x00000000
        /*0040*/ 	.short	0x0002
        /*0042*/ 	.short	0x0010
        /*0044*/ 	.byte	0x00, 0xf4, 0x21, 0x00


	//----- nvinfo : EIATTR_KPARAM_INFO
	.align		4
.L_17:
        /*0048*/ 	.byte	0x04, 0x17
        /*004a*/ 	.short	(.L_19 - .L_18)
.L_18:
        /*004c*/ 	.word	0x00000000
        /*0050*/ 	.short	0x0001
        /*0052*/ 	.short	0x0008
        /*0054*/ 	.byte	0x00, 0xf4, 0x21, 0x00


	//----- nvinfo : EIATTR_KPARAM_INFO
	.align		4
.L_19:
        /*0058*/ 	.byte	0x04, 0x17
        /*005a*/ 	.short	(.L_21 - .L_20)
.L_20:
        /*005c*/ 	.word	0x00000000
        /*0060*/ 	.short	0x0000
        /*0062*/ 	.short	0x0000
        /*0064*/ 	.byte	0x00, 0xf4, 0x21, 0x00


	//----- nvinfo : EIATTR_SPARSE_MMA_MASK
	.align		4
.L_21:
        /*0068*/ 	.byte	0x03, 0x50
        /*006a*/ 	.short	0x0000


	//----- nvinfo : EIATTR_MAXREG_COUNT
	.align		4
        /*006c*/ 	.byte	0x03, 0x1b
        /*006e*/ 	.short	0x00ff


	//----- nvinfo : EIATTR_EXIT_INSTR_OFFSETS
	.align		4
        /*0070*/ 	.byte	0x04, 0x1c
        /*0072*/ 	.short	(.L_23 - .L_22)


	//   ....[0]....
.L_22:
        /*0074*/ 	.word	0x00000300


	//   ....[1]....
        /*0078*/ 	.word	0x00000320


	//----- nvinfo : EIATTR_REQNTID
	.align		4
.L_23:
        /*007c*/ 	.byte	0x04, 0x10
        /*007e*/ 	.short	(.L_25 - .L_24)
.L_24:
        /*0080*/ 	.word	0x00000080
        /*0084*/ 	.word	0x00000001
        /*0088*/ 	.word	0x00000001


	//----- nvinfo : EIATTR_CBANK_PARAM_SIZE
	.align		4
.L_25:
        /*008c*/ 	.byte	0x03, 0x19
        /*008e*/ 	.short	0x002c


	//----- nvinfo : EIATTR_PARAM_CBANK
	.align		4
        /*0090*/ 	.byte	0x04, 0x0a
        /*0092*/ 	.short	(.L_27 - .L_26)
	.align		4
.L_26:
        /*0094*/ 	.word	index@(.nv.constant0.triton_poi_fused_add_cat_3)
        /*0098*/ 	.short	0x0210
        /*009a*/ 	.short	0x002c


	//----- nvinfo : EIATTR_SW_WAR
	.align		4
.L_27:
        /*009c*/ 	.byte	0x04, 0x36
        /*009e*/ 	.short	(.L_29 - .L_28)
.L_28:
        /*00a0*/ 	.word	0x00000008
.L_29:


//--------------------- .nv.callgraph             --------------------------
	.section	.nv.callgraph,"",@"SHT_CUDA_CALLGRAPH"
	.align	4
	.sectionentsize	8
	.align		4
        /*0000*/ 	.word	0x00000000
	.align		4
        /*0004*/ 	.word	0xffffffff
	.align		4
        /*0008*/ 	.word	0x00000000
	.align		4
        /*000c*/ 	.word	0xfffffffe
	.align		4
        /*0010*/ 	.word	0x00000000
	.align		4
        /*0014*/ 	.word	0xfffffffd
	.align		4
        /*0018*/ 	.word	0x00000000
	.align		4
        /*001c*/ 	.word	0xfffffffc


//--------------------- .text.triton_poi_fused_add_cat_3 --------------------------
	.section	.text.triton_poi_fused_add_cat_3,"ax",@progbits
	.align	128
        .global         triton_poi_fused_add_cat_3
        .type           triton_poi_fused_add_cat_3,@function
        .size           triton_poi_fused_add_cat_3,(.L_x_1 - triton_poi_fused_add_cat_3)
        .other          triton_poi_fused_add_cat_3,@"STO_CUDA_ENTRY STV_DEFAULT"
triton_poi_fused_add_cat_3:
.text.triton_poi_fused_add_cat_3:
[----:B------:R-:W0:Y:S02]  /*0000*/  LDC R1, c[0x0][0x28] ;  /* 0x00000a00ff017b82 */ /* 0x000e240000000800 */
[----:B------:R-:W1:Y:S01]  /*0010*/  S2R R0, SR_TID.X ;  /* 0x0000000000007919 */ /* 0x000e620000002100 */
[----:B------:R-:W2:Y:S01]  /*0020*/  LDC.64 R6, c[0x0][0x218] ;  /* 0x00008600ff067b82 */ /* 0x000ea20000000a00 */
[----:B------:R-:W-:Y:S01]  /*0030*/  IMAD.MOV.U32 R14, RZ, RZ, RZ ;  /* 0x000000ffff0e7224 */ /* 0x000fe200078e00ff */
[----:B------:R-:W-:Y:S01]  /*0040*/  ULDC.64 UR4, c[0x0][0x208] ;  /* 0x0000820000047ab9 */ /* 0x000fe20000000a00 */
[----:B------:R-:W3:Y:S01]  /*0050*/  S2R R3, SR_CTAID.X ;  /* 0x0000000000037919 */ /* 0x000ee20000002500 */
[----:B-1----:R-:W-:-:S05]  /*0060*/  LOP3.LUT R0, R0, 0x7f, RZ, 0xc0, !PT ;  /* 0x0000007f00007812 */ /* 0x002fca00078ec0ff */
[----:B---3--:R-:W-:Y:S02]  /*0070*/  IMAD R0, R3, 0x80, R0 ;  /* 0x0000008003007824 */ /* 0x008fe400078e0200 */
[----:B------:R-:W1:Y:S03]  /*0080*/  LDC.64 R2, c[0x0][0x210] ;  /* 0x00008400ff027b82 */ /* 0x000e660000000a00 */
[----:B------:R-:W-:Y:S02]  /*0090*/  SHF.R.S32.HI R9, RZ, 0x1f, R0 ;  /* 0x0000001fff097819 */ /* 0x000fe40000011400 */
[----:B------:R-:W-:Y:S02]  /*00a0*/  ISETP.GE.AND P3, PT, R0, 0x100, PT ;  /* 0x000001000000780c */ /* 0x000fe40003f66270 */
[CC--:B------:R-:W-:Y:S02]  /*00b0*/  LEA.HI R10, R9.reuse, R0.reuse, RZ, 0x4 ;  /* 0x00000000090a7211 */ /* 0x0c0fe400078f20ff */
[----:B------:R-:W-:-:S02]  /*00c0*/  LEA.HI R12, R9, R0, RZ, 0x6 ;  /* 0x00000000090c7211 */ /* 0x000fc400078f30ff */
[----:B------:R-:W-:Y:S02]  /*00d0*/  SHF.R.S32.HI R8, RZ, 0x4, R10 ;  /* 0x00000004ff087819 */ /* 0x000fe4000001140a */
[----:B------:R-:W-:Y:S02]  /*00e0*/  LOP3.LUT R13, R10, 0xfffffff0, RZ, 0xc0, !PT ;  /* 0xfffffff00a0d7812 */ /* 0x000fe400078ec0ff */
[----:B------:R-:W-:Y:S02]  /*00f0*/  LEA.HI R4, R8, R8, RZ, 0x2 ;  /* 0x0000000808047211 */ /* 0x000fe400078f10ff */
[----:B------:R-:W-:Y:S01]  /*0100*/  LOP3.LUT R15, R12, 0xffffffc0, RZ, 0xc0, !PT ;  /* 0xffffffc00c0f7812 */ /* 0x000fe200078ec0ff */
[----:B------:R-:W-:Y:S01]  /*0110*/  IMAD.IADD R13, R0, 0x1, -R13 ;  /* 0x00000001000d7824 */ /* 0x000fe200078e0a0d */
[----:B------:R-:W-:Y:S02]  /*0120*/  LOP3.LUT R11, R4, 0xfffffffc, RZ, 0xc0, !PT ;  /* 0xfffffffc040b7812 */ /* 0x000fe400078ec0ff */
[----:B------:R-:W3:Y:S01]  /*0130*/  LDC.64 R4, c[0x0][0x220] ;  /* 0x00008800ff047b82 */ /* 0x000ee20000000a00 */
[----:B------:R-:W-:Y:S01]  /*0140*/  SHF.R.S32.HI R12, RZ, 0x6, R12 ;  /* 0x00000006ff0c7819 */ /* 0x000fe2000001140c */
[----:B------:R-:W-:-:S02]  /*0150*/  IMAD.IADD R15, R0, 0x1, -R15 ;  /* 0x00000001000f7824 */ /* 0x000fc400078e0a0f */
[----:B------:R-:W-:Y:S02]  /*0160*/  IMAD.IADD R11, R8, 0x1, -R11 ;  /* 0x00000001080b7824 */ /* 0x000fe400078e0a0b */
[C---:B------:R-:W-:Y:S02]  /*0170*/  IMAD R13, R12.reuse, 0x10, R13 ;  /* 0x000000100c0d7824 */ /* 0x040fe400078e020d */
[----:B------:R-:W4:Y:S01]  /*0180*/  LDC.64 R8, c[0x0][0x228] ;  /* 0x00008a00ff087b82 */ /* 0x000f220000000a00 */
[C---:B------:R-:W-:Y:S01]  /*0190*/  ISETP.NE.AND P5, PT, R11.reuse, 0x2, PT ;  /* 0x000000020b00780c */ /* 0x040fe20003fa5270 */
[----:B------:R-:W-:Y:S01]  /*01a0*/  IMAD R15, R12, 0x20, R15 ;  /* 0x000000200c0f7824 */ /* 0x000fe200078e020f */
[----:B------:R-:W-:Y:S01]  /*01b0*/  ISETP.GE.AND P4, PT, R11, 0x2, PT ;  /* 0x000000020b00780c */ /* 0x000fe20003f86270 */
[----:B--2---:R-:W-:Y:S01]  /*01c0*/  IMAD.WIDE R6, R13, 0x4, R6 ;  /* 0x000000040d067825 */ /* 0x004fe200078e0206 */
[C---:B------:R-:W-:Y:S02]  /*01d0*/  ISETP.LT.AND P1, PT, R0.reuse, 0x100, !P5 ;  /* 0x000001000000780c */ /* 0x040fe40006f21270 */
[----:B------:R-:W-:Y:S01]  /*01e0*/  ISETP.GT.AND P2, PT, R11, 0x2, !P3 ;  /* 0x000000020b00780c */ /* 0x000fe20005f44270 */
[----:B-1----:R-:W-:Y:S01]  /*01f0*/  IMAD.WIDE R2, R15, 0x4, R2 ;  /* 0x000000040f027825 */ /* 0x002fe200078e0202 */
[----:B------:R-:W-:Y:S01]  /*0200*/  ISETP.LT.AND P0, PT, R0, 0x100, !P4 ;  /* 0x000001000000780c */ /* 0x000fe20006701270 */
[----:B------:R-:W1:Y:S02]  /*0210*/  LDC.64 R10, c[0x0][0x230] ;  /* 0x00008c00ff0a7b82 */ /* 0x000e640000000a00 */
[----:B------:R-:W-:-:S02]  /*0220*/  IMAD.MOV.U32 R15, RZ, RZ, RZ ;  /* 0x000000ffff0f7224 */ /* 0x000fc400078e00ff */
[----:B---3--:R-:W-:Y:S01]  /*0230*/  IMAD.WIDE R4, R13, 0x4, R4 ;  /* 0x000000040d047825 */ /* 0x008fe200078e0204 */
[----:B------:R-:W-:-:S03]  /*0240*/  CS2R R12, SRZ ;  /* 0x00000000000c7805 */ /* 0x000fc6000001ff00 */
[----:B------:R1:W2:Y:S04]  /*0250*/  @P1 LDG.E.EL R14, desc[UR4][R6.64] ;  /* 0x00000004060e1981 */ /* 0x0002a8000c2e1900 */
[----:B------:R-:W3:Y:S04]  /*0260*/  @P2 LDG.E.EL R15, desc[UR4][R4.64] ;  /* 0x00000004040f2981 */ /* 0x000ee8000c2e1900 */
[----:B------:R-:W5:Y:S01]  /*0270*/  @P0 LDG.E R13, desc[UR4][R2.64] ;  /* 0x00000004020d0981 */ /* 0x000f62000c1e1900 */
[----:B----4-:R-:W-:-:S05]  /*0280*/  IMAD.WIDE R8, R0, 0x4, R8 ;  /* 0x0000000400087825 */ /* 0x010fca00078e0208 */
[----:B------:R-:W4:Y:S01]  /*0290*/  @!P3 LDG.E R12, desc[UR4][R8.64] ;  /* 0x00000004080cb981 */ /* 0x000f22000c1e1900 */
[----:B-1----:R-:W-:Y:S01]  /*02a0*/  IMAD.WIDE R6, R0, 0x4, R10 ;  /* 0x0000000400067825 */ /* 0x002fe200078e020a */
[----:B--2---:R-:W-:Y:S02]  /*02b0*/  SEL R14, R14, RZ, P1 ;  /* 0x000000ff0e0e7207 */ /* 0x004fe40000800000 */
[----:B---3--:R-:W-:Y:S02]  /*02c0*/  @P5 SEL R14, R15, RZ, P2 ;  /* 0x000000ff0f0e5207 */ /* 0x008fe40001000000 */
[----:B-----5:R-:W-:-:S04]  /*02d0*/  SEL R13, R13, RZ, P0 ;  /* 0x000000ff0d0d7207 */ /* 0x020fc80000000000 */
[----:B------:R-:W-:-:S05]  /*02e0*/  SEL R13, R13, R14, !P4 ;  /* 0x0000000e0d0d7207 */ /* 0x000fca0006000000 */
[----:B----4-:R-:W-:Y:S01]  /*02f0*/  FADD R13, R13, R12 ;  /* 0x0000000c0d0d7221 */ /* 0x010fe20000000000 */
[----:B------:R-:W-:Y:S06]  /*0300*/  @P3 EXIT ;  /* 0x000000000000394d */ /* 0x000fec0003800000 */
[----:B------:R-:W-:Y:S01]  /*0310*/  STG.E desc[UR4][R6.64], R13 ;  /* 0x0000000d06007986 */ /* 0x000fe2000c101904 */
[----:B------:R-:W-:Y:S05]  /*0320*/  EXIT ;  /* 0x000000000000794d */ /* 0x000fea0003800000 */
.L_x_0:
[----:B------:R-:W-:-:S00]  /*0330*/  BRA `(.L_x_0) ;  /* 0xfffffffc00fc7947 */ /* 0x000fc0000383ffff */
[----:B------:R-:W-:-:S00]  /*0340*/  NOP ;  /* 0x0000000000007918 */ /* 0x000fc00000000000 */
        /* <DEDUP_REMOVED lines=11> */
.L_x_1:


//--------------------- .nv.constant0.triton_poi_fused_add_cat_3 --------------------------
	.section	.nv.constant0.triton_poi_fused_add_cat_3,"a",@progbits
	.sectionflags	@""
	.align	4
.nv.constant0.triton_poi_fused_add_cat_3:
	.zero		572
